	.headerflags	@"EF_CUDA_TEXMODE_UNIFIED EF_CUDA_64BIT_ADDRESS EF_CUDA_ACCELERATORS EF_CUDA_SM90 EF_CUDA_VIRTUAL_SM(EF_CUDA_SM90)"
	.elftype	@"ET_EXEC"


//--------------------- .nv.info                  --------------------------
	.section	.nv.info,"",@"SHT_CUDA_INFO"
	.align	4


	//----- nvinfo : EIATTR_REGCOUNT
	.align		4
        /*0000*/ 	.byte	0x04, 0x2f
        /*0002*/ 	.short	(.L_1 - .L_0)
	.align		4
.L_0:
        /*0004*/ 	.word	index@(triton_poi_fused_cat_73)
        /*0008*/ 	.word	0x0000001e


	//----- nvinfo : EIATTR_MIN_STACK_SIZE
	.align		4
.L_1:
        /*000c*/ 	.byte	0x04, 0x12
        /*000e*/ 	.short	(.L_3 - .L_2)
	.align		4
.L_2:
        /*0010*/ 	.word	index@(triton_poi_fused_cat_73)
        /*0014*/ 	.word	0x00000000


	//----- nvinfo : EIATTR_FRAME_SIZE
	.align		4
.L_3:
        /*0018*/ 	.byte	0x04, 0x11
        /*001a*/ 	.short	(.L_5 - .L_4)
	.align		4
.L_4:
        /*001c*/ 	.word	index@(triton_poi_fused_cat_73)
        /*0020*/ 	.word	0x00000000


	//----- nvinfo : EIATTR_MIN_STACK_SIZE
	.align		4
.L_5:
        /*0024*/ 	.byte	0x04, 0x12
        /*0026*/ 	.short	(.L_7 - .L_6)
	.align		4
.L_6:
        /*0028*/ 	.word	index@(triton_poi_fused_cat_73)
        /*002c*/ 	.word	0x00000000
.L_7:


//--------------------- .nv.info.triton_poi_fused_cat_73 --------------------------
	.section	.nv.info.triton_poi_fused_cat_73,"",@"SHT_CUDA_INFO"
	.sectionflags	@""
	.align	4


	//----- nvinfo : EIATTR_CUDA_API_VERSION
	.align		4
        /*0000*/ 	.byte	0x04, 0x37
        /*0002*/ 	.short	(.L_9 - .L_8)
.L_8:
        /*0004*/ 	.word	0x0000007c


	//----- nvinfo : EIATTR_KPARAM_INFO
	.align		4
.L_9:
        /*0008*/ 	.byte	0x04, 0x17
        /*000a*/ 	.short	(.L_11 - .L_10)
.L_10:
        /*000c*/ 	.word	0x00000000
        /*0010*/ 	.short	0x0009
        /*0012*/ 	.short	0x0048
        /*0014*/ 	.byte	0x00, 0xf0, 0x11, 0x00


	//----- nvinfo : EIATTR_KPARAM_INFO
	.align		4
.L_11:
        /*0018*/ 	.byte	0x04, 0x17
        /*001a*/ 	.short	(.L_13 - .L_12)
.L_12:
        /*001c*/ 	.word	0x00000000
        /*0020*/ 	.short	0x0008
        /*0022*/ 	.short	0x0040
        /*0024*/ 	.byte	0x00, 0xf4, 0x21, 0x00


	//----- nvinfo : EIATTR_KPARAM_INFO
	.align		4
.L_13:
        /*0028*/ 	.byte	0x04, 0x17
        /*002a*/ 	.short	(.L_15 - .L_14)
.L_14:
        /*002c*/ 	.word	0x00000000
        /*0030*/ 	.short	0x0007
        /*0032*/ 	.short	0x0038
        /*0034*/ 	.byte	0x00, 0xf4, 0x21, 0x00


	//----- nvinfo : EIATTR_KPARAM_INFO
	.align		4
.L_15:
        /*0038*/ 	.byte	0x04, 0x17
        /*003a*/ 	.short	(.L_17 - .L_16)
.L_16:
        /*003c*/ 	.word	0x00000000
        /*0040*/ 	.short	0x0006
        /*0042*/ 	.short	0x0030
        /*0044*/ 	.byte	0x00, 0xf4, 0x21, 0x00


	//----- nvinfo : EIATTR_KPARAM_INFO
	.align		4
.L_17:
        /*0048*/ 	.byte	0x04, 0x17
        /*004a*/ 	.short	(.L_19 - .L_18)
.L_18:
        /*004c*/ 	.word	0x00000000
        /*0050*/ 	.short	0x0005
        /*0052*/ 	.short	0x0028
        /*0054*/ 	.byte	0x00, 0xf4, 0x21, 0x00


	//----- nvinfo : EIATTR_KPARAM_INFO
	.align		4
.L_19:
        /*0058*/ 	.byte	0x04, 0x17
        /*005a*/ 	.short	(.L_21 - .L_20)
.L_20:
        /*005c*/ 	.word	0x00000000
        /*0060*/ 	.short	0x0004
        /*0062*/ 	.short	0x0020
        /*0064*/ 	.byte	0x00, 0xf4, 0x21, 0x00


	//----- nvinfo : EIATTR_KPARAM_INFO
	.align		4
.L_21:
        /*0068*/ 	.byte	0x04, 0x17
        /*006a*/ 	.short	(.L_23 - .L_22)
.L_22:
        /*006c*/ 	.word	0x00000000
        /*0070*/ 	.short	0x0003
        /*0072*/ 	.short	0x0018
        /*0074*/ 	.byte	0x00, 0xf4, 0x21, 0x00


	//----- nvinfo : EIATTR_KPARAM_INFO
	.align		4
.L_23:
        /*0078*/ 	.byte	0x04, 0x17
        /*007a*/ 	.short	(.L_25 - .L_24)
.L_24:
        /*007c*/ 	.word	0x00000000
        /*0080*/ 	.short	0x0002
        /*0082*/ 	.short	0x0010
        /*0084*/ 	.byte	0x00, 0xf4, 0x21, 0x00


	//----- nvinfo : EIATTR_KPARAM_INFO
	.align		4
.L_25:
        /*0088*/ 	.byte	0x04, 0x17
        /*008a*/ 	.short	(.L_27 - .L_26)
.L_26:
        /*008c*/ 	.word	0x00000000
        /*0090*/ 	.short	0x0001
        /*0092*/ 	.short	0x0008
        /*0094*/ 	.byte	0x00, 0xf4, 0x21, 0x00


	//----- nvinfo : EIATTR_KPARAM_INFO
	.align		4
.L_27:
        /*0098*/ 	.byte	0x04, 0x17
        /*009a*/ 	.short	(.L_29 - .L_28)
.L_28:
        /*009c*/ 	.word	0x00000000
        /*00a0*/ 	.short	0x0000
        /*00a2*/ 	.short	0x0000
        /*00a4*/ 	.byte	0x00, 0xf4, 0x21, 0x00


	//----- nvinfo : EIATTR_SPARSE_MMA_MASK
	.align		4
.L_29:
        /*00a8*/ 	.byte	0x03, 0x50
        /*00aa*/ 	.short	0x0000


	//----- nvinfo : EIATTR_MAXREG_COUNT
	.align		4
        /*00ac*/ 	.byte	0x03, 0x1b
        /*00ae*/ 	.short	0x00ff


	//----- nvinfo : EIATTR_EXIT_INSTR_OFFSETS
	.align		4
        /*00b0*/ 	.byte	0x04, 0x1c
        /*00b2*/ 	.short	(.L_31 - .L_30)


	//   ....[0]....
.L_30:
        /*00b4*/ 	.word	0x00000960


	//----- nvinfo : EIATTR_REQNTID
	.align		4
.L_31:
        /*00b8*/ 	.byte	0x04, 0x10
        /*00ba*/ 	.short	(.L_33 - .L_32)
.L_32:
        /*00bc*/ 	.word	0x00000080
        /*00c0*/ 	.word	0x00000001
        /*00c4*/ 	.word	0x00000001


	//----- nvinfo : EIATTR_CBANK_PARAM_SIZE
	.align		4
.L_33:
        /*00c8*/ 	.byte	0x03, 0x19
        /*00ca*/ 	.short	0x004c


	//----- nvinfo : EIATTR_PARAM_CBANK
	.align		4
        /*00cc*/ 	.byte	0x04, 0x0a
        /*00ce*/ 	.short	(.L_35 - .L_34)
	.align		4
.L_34:
        /*00d0*/ 	.word	index@(.nv.constant0.triton_poi_fused_cat_73)
        /*00d4*/ 	.short	0x0210
        /*00d6*/ 	.short	0x004c


	//----- nvinfo : EIATTR_SW_WAR
	.align		4
.L_35:
        /*00d8*/ 	.byte	0x04, 0x36
        /*00da*/ 	.short	(.L_37 - .L_36)
.L_36:
        /*00dc*/ 	.word	0x00000008
.L_37:


//--------------------- .nv.callgraph             --------------------------
	.section	.nv.callgraph,"",@"SHT_CUDA_CALLGRAPH"
	.align	4
	.sectionentsize	8
	.align		4
        /*0000*/ 	.word	0x00000000
	.align		4
        /*0004*/ 	.word	0xffffffff
	.align		4
        /*0008*/ 	.word	0x00000000
	.align		4
        /*000c*/ 	.word	0xfffffffe
	.align		4
        /*0010*/ 	.word	0x00000000
	.align		4
        /*0014*/ 	.word	0xfffffffd
	.align		4
        /*0018*/ 	.word	0x00000000
	.align		4
        /*001c*/ 	.word	0xfffffffc


//--------------------- .text.triton_poi_fused_cat_73 --------------------------
	.section	.text.triton_poi_fused_cat_73,"ax",@progbits
	.align	128
        .global         triton_poi_fused_cat_73
        .type           triton_poi_fused_cat_73,@function
        .size           triton_poi_fused_cat_73,(.L_x_1 - triton_poi_fused_cat_73)
        .other          triton_poi_fused_cat_73,@"STO_CUDA_ENTRY STV_DEFAULT"
triton_poi_fused_cat_73:
.text.triton_poi_fused_cat_73:
[----:B------:R-:W-:Y:S01]  /*0000*/  LDC R1, c[0x0][0x28] ;  /* 0x00000a00ff017b82 */ /* 0x000fe20000000800 */
[----:B------:R-:W1:Y:S07]  /*0010*/  S2R R0, SR_TID.X ;  /* 0x0000000000007919 */ /* 0x000e6e0000002100 */
[----:B------:R-:W2:Y:S01]  /*0020*/  LDC.64 R4, c[0x0][0x218] ;  /* 0x00008600ff047b82 */ /* 0x000ea20000000a00 */
[----:B------:R-:W-:Y:S01]  /*0030*/  CS2R R14, SRZ ;  /* 0x00000000000e7805 */ /* 0x000fe2000001ff00 */
[----:B------:R-:W-:Y:S01]  /*0040*/  ULDC.64 UR4, c[0x0][0x208] ;  /* 0x0000820000047ab9 */ /* 0x000fe20000000a00 */
[----:B------:R-:W3:Y:S05]  /*0050*/  S2R R3, SR_CTAID.X ;  /* 0x0000000000037919 */ /* 0x000eea0000002500 */
[----:B------:R-:W4:Y:S08]  /*0060*/  LDC.64 R8, c[0x0][0x220] ;  /* 0x00008800ff087b82 */ /* 0x000f300000000a00 */
[----:B------:R-:W5:Y:S01]  /*0070*/  LDC.64 R16, c[0x0][0x230] ;  /* 0x00008c00ff107b82 */ /* 0x000f620000000a00 */
[----:B------:R-:W-:Y:S01]  /*0080*/  CS2R R10, SRZ ;  /* 0x00000000000a7805 */ /* 0x000fe2000001ff00 */
[----:B------:R-:W-:Y:S01]  /*0090*/  ULDC.64 UR6, c[0x0][0x228] ;  /* 0x00008a0000067ab9 */ /* 0x000fe20000000a00 */
[----:B-1----:R-:W-:-:S05]  /*00a0*/  IMAD.SHL.U32 R0, R0, 0x2, RZ ;  /* 0x0000000200007824 */ /* 0x002fca00078e00ff */
[----:B------:R-:W-:-:S05]  /*00b0*/  LOP3.LUT R0, R0, 0xfe, RZ, 0xc0, !PT ;  /* 0x000000fe00007812 */ /* 0x000fca00078ec0ff */
[----:B---3--:R-:W-:-:S05]  /*00c0*/  IMAD R2, R3, 0x100, R0 ;  /* 0x0000010003027824 */ /* 0x008fca00078e0200 */
[----:B------:R-:W-:-:S04]  /*00d0*/  SHF.R.S32.HI R19, RZ, 0x1f, R2 ;  /* 0x0000001fff137819 */ /* 0x000fc80000011402 */
[CC--:B------:R-:W-:Y:S02]  /*00e0*/  LEA.HI R0, R19.reuse, R2.reuse, RZ, 0x6 ;  /* 0x0000000213007211 */ /* 0x0c0fe400078f30ff */
[----:B------:R-:W-:Y:S02]  /*00f0*/  LEA.HI R3, R19, R2, RZ, 0x3 ;  /* 0x0000000213037211 */ /* 0x000fe400078f18ff */
[--C-:B------:R-:W-:Y:S02]  /*0100*/  SHF.R.S32.HI R13, RZ, 0x6, R0.reuse ;  /* 0x00000006ff0d7819 */ /* 0x100fe40000011400 */
[----:B------:R-:W-:Y:S02]  /*0110*/  SHF.R.S32.HI R6, RZ, 0x1f, R0 ;  /* 0x0000001fff067819 */ /* 0x000fe40000011400 */
[----:B------:R-:W-:Y:S02]  /*0120*/  SHF.R.S32.HI R12, RZ, 0x3, R3 ;  /* 0x00000003ff0c7819 */ /* 0x000fe40000011403 */
[----:B------:R-:W-:-:S02]  /*0130*/  LEA.HI R6, R6, R13, RZ, 0x8 ;  /* 0x0000000d06067211 */ /* 0x000fc400078f40ff */
[----:B------:R-:W-:Y:S02]  /*0140*/  LEA.HI R7, R12, R12, RZ, 0x3 ;  /* 0x0000000c0c077211 */ /* 0x000fe400078f18ff */
[----:B------:R-:W-:Y:S02]  /*0150*/  LOP3.LUT R6, R6, 0xffffff00, RZ, 0xc0, !PT ;  /* 0xffffff0006067812 */ /* 0x000fe400078ec0ff */
[----:B------:R-:W-:Y:S02]  /*0160*/  LOP3.LUT R7, R7, 0xfffffff8, RZ, 0xc0, !PT ;  /* 0xfffffff807077812 */ /* 0x000fe400078ec0ff */
[----:B------:R-:W-:Y:S01]  /*0170*/  LOP3.LUT R3, R3, 0xfffffff8, RZ, 0xc0, !PT ;  /* 0xfffffff803037812 */ /* 0x000fe200078ec0ff */
[----:B------:R-:W-:Y:S02]  /*0180*/  IMAD.IADD R13, R13, 0x1, -R6 ;  /* 0x000000010d0d7824 */ /* 0x000fe400078e0a06 */
[----:B------:R-:W-:-:S03]  /*0190*/  IMAD.IADD R12, R12, 0x1, -R7 ;  /* 0x000000010c0c7824 */ /* 0x000fc600078e0a07 */
[----:B------:R-:W-:Y:S01]  /*01a0*/  ISETP.GE.AND P0, PT, R13, 0x80, PT ;  /* 0x000000800d00780c */ /* 0x000fe20003f06270 */
[----:B--2---:R-:W-:Y:S01]  /*01b0*/  IMAD.WIDE R20, R12, 0x8, R4 ;  /* 0x000000080c147825 */ /* 0x004fe200078e0204 */
[----:B------:R-:W-:-:S03]  /*01c0*/  CS2R R4, SRZ ;  /* 0x0000000000047805 */ /* 0x000fc6000001ff00 */
[----:B------:R-:W-:Y:S01]  /*01d0*/  IMAD.IADD R3, R2, 0x1, -R3 ;  /* 0x0000000102037824 */ /* 0x000fe200078e0a03 */
[----:B------:R-:W-:-:S07]  /*01e0*/  CS2R R6, SRZ ;  /* 0x0000000000067805 */ /* 0x000fce000001ff00 */
[----:B------:R-:W2:Y:S01]  /*01f0*/  @!P0 LDG.E.EL.64 R14, desc[UR4][R20.64] ;  /* 0x00000004140e8981 */ /* 0x000ea2000c2e1b00 */
[----:B----4-:R-:W-:Y:S01]  /*0200*/  IMAD.WIDE R22, R3, 0x8, R8 ;  /* 0x0000000803167825 */ /* 0x010fe200078e0208 */
[----:B------:R-:W-:-:S04]  /*0210*/  CS2R R8, SRZ ;  /* 0x0000000000087805 */ /* 0x000fc8000001ff00 */
[----:B------:R-:W3:Y:S01]  /*0220*/  @!P0 LDG.E.EL.128 R4, desc[UR4][R22.64] ;  /* 0x0000000416048981 */ /* 0x000ee2000c2e1d00 */
[----:B-----5:R-:W-:-:S05]  /*0230*/  IMAD.WIDE R16, R3, 0x8, R16 ;  /* 0x0000000803107825 */ /* 0x020fca00078e0210 */
[----:B------:R1:W4:Y:S01]  /*0240*/  @!P0 LDG.E.EL.128 R8, desc[UR4][R16.64] ;  /* 0x0000000410088981 */ /* 0x000322000c2e1d00 */
[----:B------:R-:W-:-:S04]  /*0250*/  LEA.HI R19, R19, R2, RZ, 0xe ;  /* 0x0000000213137211 */ /* 0x000fc800078f70ff */
[----:B------:R-:W-:Y:S02]  /*0260*/  LOP3.LUT R26, R19, 0xffffc000, RZ, 0xc0, !PT ;  /* 0xffffc000131a7812 */ /* 0x000fe400078ec0ff */
[----:B--2---:R-:W-:Y:S02]  /*0270*/  SEL R20, R15, RZ, !P0 ;  /* 0x000000ff0f147207 */ /* 0x004fe40004000000 */
[----:B------:R-:W-:Y:S02]  /*0280*/  SEL R18, R14, RZ, !P0 ;  /* 0x000000ff0e127207 */ /* 0x000fe40004000000 */
[----:B------:R-:W-:Y:S02]  /*0290*/  SHF.R.U32.HI R15, RZ, 0x1d, R20 ;  /* 0x0000001dff0f7819 */ /* 0x000fe40000011614 */
[----:B---3--:R-:W-:Y:S02]  /*02a0*/  SEL R23, R5, RZ, !P0 ;  /* 0x000000ff05177207 */ /* 0x008fe40004000000 */
[----:B------:R-:W-:-:S02]  /*02b0*/  LOP3.LUT R15, R15, 0x4, RZ, 0xc0, !PT ;  /* 0x000000040f0f7812 */ /* 0x000fc400078ec0ff */
[----:B------:R-:W-:Y:S02]  /*02c0*/  SEL R5, R6, RZ, !P0 ;  /* 0x000000ff06057207 */ /* 0x000fe40004000000 */
[----:B------:R-:W-:Y:S02]  /*02d0*/  IADD3 R24, P1, R15, R18, RZ ;  /* 0x000000120f187210 */ /* 0x000fe40007f3e0ff */
[----:B------:R-:W-:Y:S02]  /*02e0*/  SEL R18, R7, RZ, !P0 ;  /* 0x000000ff07127207 */ /* 0x000fe40004000000 */
[----:B------:R-:W-:Y:S01]  /*02f0*/  SEL R14, R4, RZ, !P0 ;  /* 0x000000ff040e7207 */ /* 0x000fe20004000000 */
[----:B------:R-:W-:Y:S01]  /*0300*/  IMAD.X R7, RZ, RZ, R20, P1 ;  /* 0x000000ffff077224 */ /* 0x000fe200008e0614 */
[----:B------:R-:W-:Y:S01]  /*0310*/  SHF.R.U32.HI R21, RZ, 0x1b, R23 ;  /* 0x0000001bff157819 */ /* 0x000fe20000011617 */
[----:B------:R-:W-:Y:S01]  /*0320*/  IMAD.SHL.U32 R6, R24, 0x10, RZ ;  /* 0x0000001018067824 */ /* 0x000fe200078e00ff */
[----:B-1----:R-:W-:-:S02]  /*0330*/  LEA R17, P1, R5, UR6, 0x2 ;  /* 0x0000000605117c11 */ /* 0x002fc4000f8210ff */
[----:B------:R-:W-:Y:S02]  /*0340*/  LEA R16, P2, R14, UR6, 0x2 ;  /* 0x000000060e107c11 */ /* 0x000fe4000f8410ff */
[----:B------:R-:W-:Y:S02]  /*0350*/  LOP3.LUT R21, R21, 0x10, RZ, 0xc0, !PT ;  /* 0x0000001015157812 */ /* 0x000fe400078ec0ff */
[--C-:B------:R-:W-:Y:S02]  /*0360*/  SHF.R.U32.HI R15, RZ, 0x1b, R18.reuse ;  /* 0x0000001bff0f7819 */ /* 0x100fe40000011612 */
[----:B------:R-:W-:Y:S02]  /*0370*/  LEA.HI.X R5, R5, UR7, R18, 0x2, P1 ;  /* 0x0000000705057c11 */ /* 0x000fe400088f1412 */
[----:B----4-:R-:W-:Y:S02]  /*0380*/  SEL R20, R9, RZ, !P0 ;  /* 0x000000ff09147207 */ /* 0x010fe40004000000 */
[----:B------:R-:W-:-:S02]  /*0390*/  SEL R18, R11, RZ, !P0 ;  /* 0x000000ff0b127207 */ /* 0x000fc40004000000 */
[----:B------:R-:W-:Y:S02]  /*03a0*/  SHF.L.U64.HI R4, R24, 0x4, R7 ;  /* 0x0000000418047819 */ /* 0x000fe40000010207 */
[----:B------:R-:W-:Y:S02]  /*03b0*/  LEA.HI.X R7, R14, UR7, R23, 0x2, P2 ;  /* 0x000000070e077c11 */ /* 0x000fe400090f1417 */
[----:B------:R-:W-:Y:S02]  /*03c0*/  IADD3 R16, P4, P3, R6, R16, R21 ;  /* 0x0000001006107210 */ /* 0x000fe40007b9e015 */
[----:B------:R-:W-:Y:S02]  /*03d0*/  SEL R23, R8, RZ, !P0 ;  /* 0x000000ff08177207 */ /* 0x000fe40004000000 */
[----:B------:R-:W-:Y:S02]  /*03e0*/  SEL R21, R10, RZ, !P0 ;  /* 0x000000ff0a157207 */ /* 0x000fe40004000000 */
[----:B------:R-:W-:-:S02]  /*03f0*/  SHF.R.U32.HI R11, RZ, 0x1b, R20 ;  /* 0x0000001bff0b7819 */ /* 0x000fc40000011614 */
[----:B------:R-:W-:Y:S02]  /*0400*/  SHF.R.U32.HI R9, RZ, 0x1b, R18 ;  /* 0x0000001bff097819 */ /* 0x000fe40000011612 */
[----:B------:R-:W-:Y:S02]  /*0410*/  LOP3.LUT R15, R15, 0x10, RZ, 0xc0, !PT ;  /* 0x000000100f0f7812 */ /* 0x000fe400078ec0ff */
[----:B------:R-:W-:Y:S02]  /*0420*/  LEA R10, P5, R23, UR6, 0x2 ;  /* 0x00000006170a7c11 */ /* 0x000fe4000f8a10ff */
[----:B------:R-:W-:Y:S02]  /*0430*/  LEA R8, P6, R21, UR6, 0x2 ;  /* 0x0000000615087c11 */ /* 0x000fe4000f8c10ff */
[----:B------:R-:W-:Y:S02]  /*0440*/  LOP3.LUT R11, R11, 0x10, RZ, 0xc0, !PT ;  /* 0x000000100b0b7812 */ /* 0x000fe400078ec0ff */
[----:B------:R-:W-:-:S02]  /*0450*/  LOP3.LUT R9, R9, 0x10, RZ, 0xc0, !PT ;  /* 0x0000001009097812 */ /* 0x000fc400078ec0ff */
[----:B------:R-:W-:Y:S02]  /*0460*/  IADD3 R14, P2, P1, R6, R17, R15 ;  /* 0x00000011060e7210 */ /* 0x000fe4000795e00f */
[----:B------:R-:W-:Y:S02]  /*0470*/  LEA.HI.X R23, R23, UR7, R20, 0x2, P5 ;  /* 0x0000000717177c11 */ /* 0x000fe4000a8f1414 */
[----:B------:R-:W-:Y:S01]  /*0480*/  LEA.HI.X R21, R21, UR7, R18, 0x2, P6 ;  /* 0x0000000715157c11 */ /* 0x000fe2000b0f1412 */
[----:B------:R-:W-:Y:S01]  /*0490*/  IMAD.MOV.U32 R18, RZ, RZ, RZ ;  /* 0x000000ffff127224 */ /* 0x000fe200078e00ff */
[----:B------:R-:W-:Y:S02]  /*04a0*/  IADD3.X R17, R4, R7, RZ, P4, P3 ;  /* 0x0000000704117210 */ /* 0x000fe400027e64ff */
[----:B------:R-:W-:Y:S02]  /*04b0*/  CS2R R24, SRZ ;  /* 0x0000000000187805 */ /* 0x000fe4000001ff00 */
[C---:B------:R-:W-:Y:S01]  /*04c0*/  IADD3 R10, P5, P6, R6.reuse, R10, R11 ;  /* 0x0000000a060a7210 */ /* 0x040fe20007ebe00b */
[----:B------:R-:W-:Y:S01]  /*04d0*/  ULDC.64 UR6, c[0x0][0x248] ;  /* 0x0000920000067ab9 */ /* 0x000fe20000000a00 */
[----:B------:R-:W-:-:S02]  /*04e0*/  IADD3 R8, P3, P4, R6, R8, R9 ;  /* 0x0000000806087210 */ /* 0x000fc40007c7e009 */
[C---:B------:R-:W-:Y:S01]  /*04f0*/  IADD3.X R15, R4.reuse, R5, RZ, P2, P1 ;  /* 0x00000005040f7210 */ /* 0x040fe200017e24ff */
[----:B------:R-:W1:Y:S01]  /*0500*/  LDC.64 R6, c[0x0][0x210] ;  /* 0x00008400ff067b82 */ /* 0x000e620000000a00 */
[C---:B------:R-:W-:Y:S02]  /*0510*/  IADD3.X R11, R4.reuse, R23, RZ, P5, P6 ;  /* 0x00000017040b7210 */ /* 0x040fe40002fec4ff */
[----:B------:R-:W-:Y:S01]  /*0520*/  IADD3.X R9, R4, R21, RZ, P3, P4 ;  /* 0x0000001504097210 */ /* 0x000fe20001fe84ff */
[----:B------:R-:W-:Y:S01]  /*0530*/  IMAD.SHL.U32 R21, R13, 0x10, RZ ;  /* 0x000000100d157824 */ /* 0x000fe200078e00ff */
[----:B------:R-:W-:-:S03]  /*0540*/  SHF.R.S32.HI R20, RZ, 0xe, R19 ;  /* 0x0000000eff147819 */ /* 0x000fc60000011413 */
[----:B------:R-:W2:Y:S01]  /*0550*/  LDC.64 R4, c[0x0][0x238] ;  /* 0x00008e00ff047b82 */ /* 0x000ea20000000a00 */
[----:B------:R-:W-:-:S04]  /*0560*/  IMAD.WIDE R16, R21, 0x4, R16 ;  /* 0x0000000415107825 */ /* 0x000fc800078e0210 */
[----:B------:R-:W-:-:S04]  /*0570*/  IMAD.WIDE R14, R21, 0x4, R14 ;  /* 0x00000004150e7825 */ /* 0x000fc800078e020e */
[----:B------:R-:W-:-:S04]  /*0580*/  IMAD.WIDE R10, R21, 0x4, R10 ;  /* 0x00000004150a7825 */ /* 0x000fc800078e020a */
[----:B------:R-:W-:-:S04]  /*0590*/  IMAD.WIDE R8, R21, 0x4, R8 ;  /* 0x0000000415087825 */ /* 0x000fc800078e0208 */
[----:B------:R-:W-:-:S04]  /*05a0*/  IMAD.SHL.U32 R23, R20, 0x800, RZ ;  /* 0x0000080014177824 */ /* 0x000fc800078e00ff */
[----:B------:R-:W-:-:S04]  /*05b0*/  IMAD.WIDE R16, R23, 0x4, R16 ;  /* 0x0000000417107825 */ /* 0x000fc800078e0210 */
[C---:B------:R-:W-:Y:S01]  /*05c0*/  IMAD.WIDE R14, R23.reuse, 0x4, R14 ;  /* 0x00000004170e7825 */ /* 0x040fe200078e020e */
[----:B------:R3:W4:Y:S03]  /*05d0*/  @!P0 LDG.E.EL R18, desc[UR4][R16.64] ;  /* 0x0000000410128981 */ /* 0x000726000c2e1900 */
[----:B------:R-:W-:Y:S01]  /*05e0*/  IMAD.WIDE R10, R23, 0x4, R10 ;  /* 0x00000004170a7825 */ /* 0x000fe200078e020a */
[----:B------:R-:W-:Y:S01]  /*05f0*/  ISETP.GT.AND P1, PT, R13, 0x7f, PT ;  /* 0x0000007f0d00780c */ /* 0x000fe20003f24270 */
[----:B------:R-:W5:Y:S02]  /*0600*/  @!P0 LDG.E.EL R24, desc[UR4][R14.64] ;  /* 0x000000040e188981 */ /* 0x000f64000c2e1900 */
[----:B------:R-:W-:Y:S02]  /*0610*/  IMAD.WIDE R22, R23, 0x4, R8 ;  /* 0x0000000417167825 */ /* 0x000fe400078e0208 */
[----:B------:R-:W1:Y:S01]  /*0620*/  LDC.64 R8, c[0x0][0x240] ;  /* 0x00009000ff087b82 */ /* 0x000e620000000a00 */
[----:B------:R2:W5:Y:S01]  /*0630*/  @!P0 LDG.E.EL R25, desc[UR4][R10.64] ;  /* 0x000000040a198981 */ /* 0x000562000c2e1900 */
[----:B------:R-:W-:-:S02]  /*0640*/  IMAD.SHL.U32 R19, R20, 0x2000, RZ ;  /* 0x0000200014137824 */ /* 0x000fc400078e00ff */
[----:B------:R-:W-:-:S03]  /*0650*/  IMAD.MOV.U32 R21, RZ, RZ, RZ ;  /* 0x000000ffff157224 */ /* 0x000fc600078e00ff */
[----:B---3--:R-:W-:Y:S01]  /*0660*/  IADD3 R17, R19, R2, -R26 ;  /* 0x0000000213117210 */ /* 0x008fe20007ffe81a */
[----:B--2---:R-:W-:Y:S01]  /*0670*/  IMAD.WIDE R26, R3, 0x4, R4 ;  /* 0x00000004031a7825 */ /* 0x004fe200078e0204 */
[----:B------:R-:W-:Y:S02]  /*0680*/  LOP3.LUT R3, R0, 0xffffffc0, RZ, 0xc0, !PT ;  /* 0xffffffc000037812 */ /* 0x000fe400078ec0ff */
[----:B------:R-:W-:Y:S01]  /*0690*/  CS2R R4, SRZ ;  /* 0x0000000000047805 */ /* 0x000fe2000001ff00 */
[----:B------:R-:W2:Y:S01]  /*06a0*/  @!P0 LDG.E.EL R21, desc[UR4][R22.64] ;  /* 0x0000000416158981 */ /* 0x000ea2000c2e1900 */
[----:B------:R-:W-:Y:S02]  /*06b0*/  IMAD.SHL.U32 R13, R13, 0x40, RZ ;  /* 0x000000400d0d7824 */ /* 0x000fe400078e00ff */
[----:B------:R-:W-:Y:S01]  /*06c0*/  IMAD.IADD R0, R2, 0x1, -R3 ;  /* 0x0000000102007824 */ /* 0x000fe200078e0a03 */
[----:B------:R-:W-:Y:S01]  /*06d0*/  SHF.R.S32.HI R10, RZ, 0x1f, R19 ;  /* 0x0000001fff0a7819 */ /* 0x000fe20000011413 */
[----:B-1----:R-:W-:Y:S01]  /*06e0*/  IMAD.WIDE R16, R17, 0x4, R6 ;  /* 0x0000000411107825 */ /* 0x002fe200078e0206 */
[----:B------:R-:W-:-:S02]  /*06f0*/  CS2R R6, SRZ ;  /* 0x0000000000067805 */ /* 0x000fc4000001ff00 */
[----:B------:R-:W-:Y:S01]  /*0700*/  SHF.R.S32.HI R3, RZ, 0x1f, R13 ;  /* 0x0000001fff037819 */ /* 0x000fe2000001140d */
[----:B------:R-:W3:Y:S01]  /*0710*/  @!P0 LDG.E.EL.64 R4, desc[UR4][R26.64] ;  /* 0x000000041a048981 */ /* 0x000ee2000c2e1b00 */
[----:B------:R-:W-:Y:S02]  /*0720*/  IADD3 R19, P2, P3, R13, R0, R19 ;  /* 0x000000000d137210 */ /* 0x000fe40007b5e013 */
[----:B------:R-:W-:Y:S01]  /*0730*/  SHF.R.S32.HI R11, RZ, 0x1f, R0 ;  /* 0x0000001fff0b7819 */ /* 0x000fe20000011400 */
[----:B------:R-:W-:Y:S01]  /*0740*/  IMAD.MOV.U32 R0, RZ, RZ, RZ ;  /* 0x000000ffff007224 */ /* 0x000fe200078e00ff */
[----:B------:R1:W3:Y:S02]  /*0750*/  @!P0 LDG.E.64 R6, desc[UR4][R16.64] ;  /* 0x0000000410068981 */ /* 0x0002e4000c1e1b00 */
[----:B------:R-:W-:Y:S01]  /*0760*/  IADD3.X R10, R3, R11, R10, P2, P3 ;  /* 0x0000000b030a7210 */ /* 0x000fe200017e640a */
[----:B------:R-:W-:Y:S02]  /*0770*/  IMAD.MOV.U32 R3, RZ, RZ, RZ ;  /* 0x000000ffff037224 */ /* 0x000fe400078e00ff */
[----:B0-----:R-:W-:Y:S01]  /*0780*/  IMAD.WIDE R12, R12, 0x4, R8 ;  /* 0x000000040c0c7825 */ /* 0x001fe200078e0208 */
[----:B------:R-:W-:-:S02]  /*0790*/  LEA R14, P2, R19, UR6, 0x2 ;  /* 0x00000006130e7c11 */ /* 0x000fc4000f8410ff */
[----:B------:R-:W-:Y:S02]  /*07a0*/  CS2R R8, SRZ ;  /* 0x0000000000087805 */ /* 0x000fe4000001ff00 */
[----:B------:R-:W3:Y:S01]  /*07b0*/  @!P0 LDG.E.EL R0, desc[UR4][R12.64] ;  /* 0x000000040c008981 */ /* 0x000ee2000c2e1900 */
[----:B------:R-:W-:Y:S02]  /*07c0*/  LEA.HI.X R15, R19, UR7, R10, 0x2, P2 ;  /* 0x00000007130f7c11 */ /* 0x000fe400090f140a */
[----:B------:R-:W0:Y:S01]  /*07d0*/  LDC.64 R10, c[0x0][0x250] ;  /* 0x00009400ff0a7b82 */ /* 0x000e220000000a00 */
[----:B------:R0:W3:Y:S04]  /*07e0*/  @!P0 LDG.E.EL R3, desc[UR4][R12.64] ;  /* 0x000000040c038981 */ /* 0x0000e8000c2e1900 */
[----:B------:R-:W3:Y:S01]  /*07f0*/  @P1 LDG.E.64 R8, desc[UR4][R14.64+-0x8000] ;  /* 0xff8000040e081981 */ /* 0x000ee2000c1e1b00 */
[----:B0-----:R-:W-:Y:S01]  /*0800*/  IMAD.WIDE R10, R2, 0x4, R10 ;  /* 0x00000004020a7825 */ /* 0x001fe200078e020a */
[----:B----4-:R-:W-:-:S02]  /*0810*/  SEL R19, R18, RZ, !P0 ;  /* 0x000000ff12137207 */ /* 0x010fc40004000000 */
[----:B-----5:R-:W-:Y:S02]  /*0820*/  SEL R24, R24, RZ, !P0 ;  /* 0x000000ff18187207 */ /* 0x020fe40004000000 */
[----:B-1----:R-:W-:-:S05]  /*0830*/  SEL R16, R25, RZ, !P0 ;  /* 0x000000ff19107207 */ /* 0x002fca0004000000 */
[----:B------:R-:W-:Y:S01]  /*0840*/  FADD R16, -R19, R16 ;  /* 0x0000001013107221 */ /* 0x000fe20000000100 */
[----:B--2---:R-:W-:-:S05]  /*0850*/  SEL R21, R21, RZ, !P0 ;  /* 0x000000ff15157207 */ /* 0x004fca0004000000 */
[----:B------:R-:W-:Y:S01]  /*0860*/  FADD R21, -R24, R21 ;  /* 0x0000001518157221 */ /* 0x000fe20000000100 */
[----:B---3--:R-:W-:Y:S02]  /*0870*/  SEL R4, R4, RZ, !P0 ;  /* 0x000000ff04047207 */ /* 0x008fe40004000000 */
[----:B------:R-:W-:Y:S02]  /*0880*/  SEL R5, R5, RZ, !P0 ;  /* 0x000000ff05057207 */ /* 0x000fe40004000000 */
[----:B------:R-:W-:Y:S01]  /*0890*/  SEL R13, R6, RZ, !P0 ;  /* 0x000000ff060d7207 */ /* 0x000fe20004000000 */
[----:B------:R-:W-:Y:S01]  /*08a0*/  FFMA R4, R16, R4, R19 ;  /* 0x0000000410047223 */ /* 0x000fe20000000013 */
[----:B------:R-:W-:Y:S01]  /*08b0*/  SEL R6, R7, RZ, !P0 ;  /* 0x000000ff07067207 */ /* 0x000fe20004000000 */
[----:B------:R-:W-:Y:S02]  /*08c0*/  FFMA R5, R21, R5, R24 ;  /* 0x0000000515057223 */ /* 0x000fe40000000018 */
[----:B------:R-:W-:-:S02]  /*08d0*/  FADD R4, -R13, R4 ;  /* 0x000000040d047221 */ /* 0x000fc40000000100 */
[----:B------:R-:W-:Y:S01]  /*08e0*/  FADD R5, -R6, R5 ;  /* 0x0000000506057221 */ /* 0x000fe20000000100 */
[----:B------:R-:W-:Y:S02]  /*08f0*/  SEL R0, R0, RZ, !P0 ;  /* 0x000000ff00007207 */ /* 0x000fe40004000000 */
[----:B------:R-:W-:-:S03]  /*0900*/  SEL R3, R3, RZ, !P0 ;  /* 0x000000ff03037207 */ /* 0x000fc60004000000 */
[----:B------:R-:W-:Y:S01]  /*0910*/  FFMA R4, R4, R0, R13 ;  /* 0x0000000004047223 */ /* 0x000fe2000000000d */
[----:B------:R-:W-:Y:S01]  /*0920*/  @P0 SEL R4, R8, RZ, P1 ;  /* 0x000000ff08040207 */ /* 0x000fe20000800000 */
[----:B------:R-:W-:Y:S01]  /*0930*/  FFMA R5, R5, R3, R6 ;  /* 0x0000000305057223 */ /* 0x000fe20000000006 */
[----:B------:R-:W-:-:S05]  /*0940*/  @P0 SEL R5, R9, RZ, P1 ;  /* 0x000000ff09050207 */ /* 0x000fca0000800000 */
[----:B------:R-:W-:Y:S01]  /*0950*/  STG.E.64 desc[UR4][R10.64], R4 ;  /* 0x000000040a007986 */ /* 0x000fe2000c101b04 */
[----:B------:R-:W-:Y:S05]  /*0960*/  EXIT ;  /* 0x000000000000794d */ /* 0x000fea0003800000 */
.L_x_0:
[----:B------:R-:W-:-:S00]  /*0970*/  BRA `(.L_x_0) ;  /* 0xfffffffc00fc7947 */ /* 0x000fc0000383ffff */
[----:B------:R-:W-:-:S00]  /*0980*/  NOP ;  /* 0x0000000000007918 */ /* 0x000fc00000000000 */
[----:B------:R-:W-:-:S00]  /*0990*/  NOP ;  /* 0x0000000000007918 */ /* 0x000fc00000000000 */
[----:B------:R-:W-:-:S00]  /*09a0*/  NOP ;  /* 0x0000000000007918 */ /* 0x000fc00000000000 */
[----:B------:R-:W-:-:S00]  /*09b0*/  NOP ;  /* 0x0000000000007918 */ /* 0x000fc00000000000 */
[----:B------:R-:W-:-:S00]  /*09c0*/  NOP ;  /* 0x0000000000007918 */ /* 0x000fc00000000000 */
[----:B------:R-:W-:-:S00]  /*09d0*/  NOP ;  /* 0x0000000000007918 */ /* 0x000fc00000000000 */
[----:B------:R-:W-:-:S00]  /*09e0*/  NOP ;  /* 0x0000000000007918 */ /* 0x000fc00000000000 */
[----:B------:R-:W-:-:S00]  /*09f0*/  NOP ;  /* 0x0000000000007918 */ /* 0x000fc00000000000 */
.L_x_1:


//--------------------- .nv.constant0.triton_poi_fused_cat_73 --------------------------
	.section	.nv.constant0.triton_poi_fused_cat_73,"a",@progbits
	.sectionflags	@""
	.align	4
.nv.constant0.triton_poi_fused_cat_73:
	.zero		604
